	.headerflags	@"EF_CUDA_TEXMODE_UNIFIED EF_CUDA_64BIT_ADDRESS EF_CUDA_ACCELERATORS EF_CUDA_SM90 EF_CUDA_VIRTUAL_SM(EF_CUDA_SM90)"
	.elftype	@"ET_EXEC"


//--------------------- .nv.info                  --------------------------
	.section	.nv.info,"",@"SHT_CUDA_INFO"
	.align	4


	//----- nvinfo : EIATTR_REGCOUNT
	.align		4
        /*0000*/ 	.byte	0x04, 0x2f
        /*0002*/ 	.short	(.L_1 - .L_0)
	.align		4
.L_0:
        /*0004*/ 	.word	index@(triton_poi_fused_add_leaky_relu_3)
        /*0008*/ 	.word	0x0000000e


	//----- nvinfo : EIATTR_MIN_STACK_SIZE
	.align		4
.L_1:
        /*000c*/ 	.byte	0x04, 0x12
        /*000e*/ 	.short	(.L_3 - .L_2)
	.align		4
.L_2:
        /*0010*/ 	.word	index@(triton_poi_fused_add_leaky_relu_3)
        /*0014*/ 	.word	0x00000000


	//----- nvinfo : EIATTR_FRAME_SIZE
	.align		4
.L_3:
        /*0018*/ 	.byte	0x04, 0x11
        /*001a*/ 	.short	(.L_5 - .L_4)
	.align		4
.L_4:
        /*001c*/ 	.word	index@(triton_poi_fused_add_leaky_relu_3)
        /*0020*/ 	.word	0x00000000


	//----- nvinfo : EIATTR_MIN_STACK_SIZE
	.align		4
.L_5:
        /*0024*/ 	.byte	0x04, 0x12
        /*0026*/ 	.short	(.L_7 - .L_6)
	.align		4
.L_6:
        /*0028*/ 	.word	index@(triton_poi_fused_add_leaky_relu_3)
        /*002c*/ 	.word	0x00000000
.L_7:


//--------------------- .nv.info.triton_poi_fused_add_leaky_relu_3 --------------------------
	.section	.nv.info.triton_poi_fused_add_leaky_relu_3,"",@"SHT_CUDA_INFO"
	.sectionflags	@""
	.align	4


	//----- nvinfo : EIATTR_CUDA_API_VERSION
	.align		4
        /*0000*/ 	.byte	0x04, 0x37
        /*0002*/ 	.short	(.L_9 - .L_8)
.L_8:
        /*0004*/ 	.word	0x0000007c


	//----- nvinfo : EIATTR_KPARAM_INFO
	.align		4
.L_9:
        /*0008*/ 	.byte	0x04, 0x17
        /*000a*/ 	.short	(.L_11 - .L_10)
.L_10:
        /*000c*/ 	.word	0x00000000
        /*0010*/ 	.short	0x0003
        /*0012*/ 	.short	0x0018
        /*0014*/ 	.byte	0x00, 0xf0, 0x11, 0x00


	//----- nvinfo : EIATTR_KPARAM_INFO
	.align		4
.L_11:
        /*0018*/ 	.byte	0x04, 0x17
        /*001a*/ 	.short	(.L_13 - .L_12)
.L_12:
        /*001c*/ 	.word	0x00000000
        /*0020*/ 	.short	0x0002
        /*0022*/ 	.short	0x0010
        /*0024*/ 	.byte	0x00, 0xf4, 0x21, 0x00


	//----- nvinfo : EIATTR_KPARAM_INFO
	.align		4
.L_13:
        /*0028*/ 	.byte	0x04, 0x17
        /*002a*/ 	.short	(.L_15 - .L_14)
.L_14:
        /*002c*/ 	.word	0x00000000
        /*0030*/ 	.short	0x0001
        /*0032*/ 	.short	0x0008
        /*0034*/ 	.byte	0x00, 0xf4, 0x21, 0x00


	//----- nvinfo : EIATTR_KPARAM_INFO
	.align		4
.L_15:
        /*0038*/ 	.byte	0x04, 0x17
        /*003a*/ 	.short	(.L_17 - .L_16)
.L_16:
        /*003c*/ 	.word	0x00000000
        /*0040*/ 	.short	0x0000
        /*0042*/ 	.short	0x0000
        /*0044*/ 	.byte	0x00, 0xf4, 0x21, 0x00


	//----- nvinfo : EIATTR_SPARSE_MMA_MASK
	.align		4
.L_17:
        /*0048*/ 	.byte	0x03, 0x50
        /*004a*/ 	.short	0x0000


	//----- nvinfo : EIATTR_MAXREG_COUNT
	.align		4
        /*004c*/ 	.byte	0x03, 0x1b
        /*004e*/ 	.short	0x00ff


	//----- nvinfo : EIATTR_EXIT_INSTR_OFFSETS
	.align		4
        /*0050*/ 	.byte	0x04, 0x1c
        /*0052*/ 	.short	(.L_19 - .L_18)


	//   ....[0]....
.L_18:
        /*0054*/ 	.word	0x00000210


	//   ....[1]....
        /*0058*/ 	.word	0x00000230


	//----- nvinfo : EIATTR_REQNTID
	.align		4
.L_19:
        /*005c*/ 	.byte	0x04, 0x10
        /*005e*/ 	.short	(.L_21 - .L_20)
.L_20:
        /*0060*/ 	.word	0x00000080
        /*0064*/ 	.word	0x00000001
        /*0068*/ 	.word	0x00000001


	//----- nvinfo : EIATTR_CBANK_PARAM_SIZE
	.align		4
.L_21:
        /*006c*/ 	.byte	0x03, 0x19
        /*006e*/ 	.short	0x001c


	//----- nvinfo : EIATTR_PARAM_CBANK
	.align		4
        /*0070*/ 	.byte	0x04, 0x0a
        /*0072*/ 	.short	(.L_23 - .L_22)
	.align		4
.L_22:
        /*0074*/ 	.word	index@(.nv.constant0.triton_poi_fused_add_leaky_relu_3)
        /*0078*/ 	.short	0x0210
        /*007a*/ 	.short	0x001c


	//----- nvinfo : EIATTR_SW_WAR
	.align		4
.L_23:
        /*007c*/ 	.byte	0x04, 0x36
        /*007e*/ 	.short	(.L_25 - .L_24)
.L_24:
        /*0080*/ 	.word	0x00000008
.L_25:


//--------------------- .nv.callgraph             --------------------------
	.section	.nv.callgraph,"",@"SHT_CUDA_CALLGRAPH"
	.align	4
	.sectionentsize	8
	.align		4
        /*0000*/ 	.word	0x00000000
	.align		4
        /*0004*/ 	.word	0xffffffff
	.align		4
        /*0008*/ 	.word	0x00000000
	.align		4
        /*000c*/ 	.word	0xfffffffe
	.align		4
        /*0010*/ 	.word	0x00000000
	.align		4
        /*0014*/ 	.word	0xfffffffd
	.align		4
        /*0018*/ 	.word	0x00000000
	.align		4
        /*001c*/ 	.word	0xfffffffc


//--------------------- .text.triton_poi_fused_add_leaky_relu_3 --------------------------
	.section	.text.triton_poi_fused_add_leaky_relu_3,"ax",@progbits
	.align	128
        .global         triton_poi_fused_add_leaky_relu_3
        .type           triton_poi_fused_add_leaky_relu_3,@function
        .size           triton_poi_fused_add_leaky_relu_3,(.L_x_1 - triton_poi_fused_add_leaky_relu_3)
        .other          triton_poi_fused_add_leaky_relu_3,@"STO_CUDA_ENTRY STV_DEFAULT"
triton_poi_fused_add_leaky_relu_3:
.text.triton_poi_fused_add_leaky_relu_3:
[----:B------:R-:W0:Y:S02]  /*0000*/  LDC R1, c[0x0][0x28] ;  /* 0x00000a00ff017b82 */ /* 0x000e240000000800 */
[----:B------:R-:W1:Y:S01]  /*0010*/  S2R R0, SR_TID.X ;  /* 0x0000000000007919 */ /* 0x000e620000002100 */
[----:B------:R-:W2:Y:S01]  /*0020*/  LDC.64 R4, c[0x0][0x218] ;  /* 0x00008600ff047b82 */ /* 0x000ea20000000a00 */
[----:B------:R-:W-:Y:S01]  /*0030*/  IMAD.MOV.U32 R11, RZ, RZ, RZ ;  /* 0x000000ffff0b7224 */ /* 0x000fe200078e00ff */
[----:B------:R-:W-:Y:S01]  /*0040*/  ULDC.64 UR4, c[0x0][0x208] ;  /* 0x0000820000047ab9 */ /* 0x000fe20000000a00 */
[----:B------:R-:W3:Y:S01]  /*0050*/  S2R R7, SR_CTAID.X ;  /* 0x0000000000077919 */ /* 0x000ee20000002500 */
[----:B------:R-:W-:Y:S01]  /*0060*/  ULDC.64 UR6, c[0x0][0x220] ;  /* 0x0000880000067ab9 */ /* 0x000fe20000000a00 */
[----:B-1----:R-:W-:Y:S01]  /*0070*/  IMAD.SHL.U32 R0, R0, 0x2, RZ ;  /* 0x0000000200007824 */ /* 0x002fe200078e00ff */
[----:B---3--:R-:W-:-:S04]  /*0080*/  SHF.R.S32.HI R2, RZ, 0x17, R7 ;  /* 0x00000017ff027819 */ /* 0x008fc80000011407 */
[----:B------:R-:W-:Y:S02]  /*0090*/  LOP3.LUT R0, R0, 0xfe, RZ, 0xc0, !PT ;  /* 0x000000fe00007812 */ /* 0x000fe400078ec0ff */
[----:B------:R-:W-:-:S03]  /*00a0*/  SGXT R2, R2, 0x1 ;  /* 0x000000010202781a */ /* 0x000fc60000000200 */
[----:B------:R-:W-:-:S05]  /*00b0*/  IMAD R7, R7, 0x100, R0 ;  /* 0x0000010007077824 */ /* 0x000fca00078e0200 */
[----:B------:R-:W-:Y:S02]  /*00c0*/  LEA.HI R0, R2, R7, RZ, 0x4 ;  /* 0x0000000702007211 */ /* 0x000fe400078f20ff */
[----:B------:R-:W1:Y:S01]  /*00d0*/  LDC.64 R2, c[0x0][0x210] ;  /* 0x00008400ff027b82 */ /* 0x000e620000000a00 */
[----:B------:R-:W-:Y:S02]  /*00e0*/  ISETP.GE.AND P2, PT, R7, 0x100, PT ;  /* 0x000001000700780c */ /* 0x000fe40003f46270 */
[----:B------:R-:W-:-:S04]  /*00f0*/  SHF.R.S32.HI R0, RZ, 0x4, R0 ;  /* 0x00000004ff007819 */ /* 0x000fc80000011400 */
[----:B------:R-:W-:-:S04]  /*0100*/  LEA.HI R6, R0, R0, RZ, 0x2 ;  /* 0x0000000000067211 */ /* 0x000fc800078f10ff */
[----:B------:R-:W-:-:S05]  /*0110*/  LOP3.LUT R9, R6, 0xfffffffc, RZ, 0xc0, !PT ;  /* 0xfffffffc06097812 */ /* 0x000fca00078ec0ff */
[----:B------:R-:W-:Y:S02]  /*0120*/  IMAD.IADD R9, R0, 0x1, -R9 ;  /* 0x0000000100097824 */ /* 0x000fe400078e0a09 */
[----:B------:R-:W-:Y:S02]  /*0130*/  IMAD.MOV.U32 R0, RZ, RZ, RZ ;  /* 0x000000ffff007224 */ /* 0x000fe400078e00ff */
[----:B--2---:R-:W-:Y:S01]  /*0140*/  IMAD.WIDE R4, R9, 0x4, R4 ;  /* 0x0000000409047825 */ /* 0x004fe200078e0204 */
[----:B------:R-:W-:-:S03]  /*0150*/  CS2R R8, SRZ ;  /* 0x0000000000087805 */ /* 0x000fc6000001ff00 */
[----:B-1----:R-:W-:Y:S01]  /*0160*/  IMAD.WIDE R2, R7, 0x4, R2 ;  /* 0x0000000407027825 */ /* 0x002fe200078e0202 */
[----:B------:R-:W2:Y:S04]  /*0170*/  @!P2 LDG.E.EL R11, desc[UR4][R4.64] ;  /* 0x00000004040ba981 */ /* 0x000ea8000c2e1900 */
[----:B------:R-:W2:Y:S04]  /*0180*/  @!P2 LDG.E.64 R8, desc[UR4][R2.64] ;  /* 0x000000040208a981 */ /* 0x000ea8000c1e1b00 */
[----:B------:R-:W3:Y:S01]  /*0190*/  @!P2 LDG.E.EL R0, desc[UR4][R4.64] ;  /* 0x000000040400a981 */ /* 0x000ee2000c2e1900 */
[----:B------:R-:W-:-:S04]  /*01a0*/  IADD3 R6, P3, R7, UR6, RZ ;  /* 0x0000000607067c10 */ /* 0x000fc8000ff7e0ff */
[----:B------:R-:W-:Y:S02]  /*01b0*/  LEA.HI.X.SX32 R7, R7, UR7, 0x1, P3 ;  /* 0x0000000707077c11 */ /* 0x000fe400098f0eff */
[----:B--2---:R-:W-:Y:S02]  /*01c0*/  FSETP.GT.AND P1, PT, R8, -R11, PT ;  /* 0x8000000b0800720b */ /* 0x004fe40003f24000 */
[----:B---3--:R-:W-:Y:S02]  /*01d0*/  FSETP.GT.AND P0, PT, R9, -R0, PT ;  /* 0x800000000900720b */ /* 0x008fe40003f04000 */
[----:B------:R-:W-:Y:S02]  /*01e0*/  SEL R0, RZ, 0x1, !P1 ;  /* 0x00000001ff007807 */ /* 0x000fe40004800000 */
[----:B------:R-:W-:-:S05]  /*01f0*/  SEL R9, RZ, 0x100, !P0 ;  /* 0x00000100ff097807 */ /* 0x000fca0004000000 */
[----:B------:R-:W-:Y:S01]  /*0200*/  IMAD.IADD R9, R0, 0x1, R9 ;  /* 0x0000000100097824 */ /* 0x000fe200078e0209 */
[----:B------:R-:W-:Y:S06]  /*0210*/  @P2 EXIT ;  /* 0x000000000000294d */ /* 0x000fec0003800000 */
[----:B------:R-:W-:Y:S01]  /*0220*/  STG.E.U16 desc[UR4][R6.64], R9 ;  /* 0x0000000906007986 */ /* 0x000fe2000c101504 */
[----:B------:R-:W-:Y:S05]  /*0230*/  EXIT ;  /* 0x000000000000794d */ /* 0x000fea0003800000 */
.L_x_0:
[----:B------:R-:W-:-:S00]  /*0240*/  BRA `(.L_x_0) ;  /* 0xfffffffc00fc7947 */ /* 0x000fc0000383ffff */
[----:B------:R-:W-:-:S00]  /*0250*/  NOP ;  /* 0x0000000000007918 */ /* 0x000fc00000000000 */
        /* <DEDUP_REMOVED lines=10> */
.L_x_1:


//--------------------- .nv.constant0.triton_poi_fused_add_leaky_relu_3 --------------------------
	.section	.nv.constant0.triton_poi_fused_add_leaky_relu_3,"a",@progbits
	.sectionflags	@""
	.align	4
.nv.constant0.triton_poi_fused_add_leaky_relu_3:
	.zero		556
